//
// Generated by NVIDIA NVVM Compiler
//
// Compiler Build ID: CL-36424714
// Cuda compilation tools, release 13.0, V13.0.88
// Based on NVVM 20.0.0
//

.version 9.0
.target sm_100
.address_size 64

	// .globl	_Z19matrix_transpose_k1PfS_ii

.visible .entry _Z19matrix_transpose_k1PfS_ii(
	.param .u64 .ptr .align 1 _Z19matrix_transpose_k1PfS_ii_param_0,
	.param .u64 .ptr .align 1 _Z19matrix_transpose_k1PfS_ii_param_1,
	.param .u32 _Z19matrix_transpose_k1PfS_ii_param_2,
	.param .u32 _Z19matrix_transpose_k1PfS_ii_param_3
)
{
	.reg .b32 	%r<6>;
	.reg .b32 	%f<2>;
	.reg .b64 	%rd<9>;

	ld.param.u64 	%rd1, [_Z19matrix_transpose_k1PfS_ii_param_0];
	ld.param.u64 	%rd2, [_Z19matrix_transpose_k1PfS_ii_param_1];
	cvta.to.global.u64 	%rd3, %rd2;
	cvta.to.global.u64 	%rd4, %rd1;
	mov.u32 	%r1, %ntid.x;
	mov.u32 	%r2, %ctaid.x;
	mov.u32 	%r3, %tid.x;
	mad.lo.s32 	%r4, %r1, %r2, %r3;
	mad.lo.s32 	%r5, %r3, %r1, %r2;
	mul.wide.u32 	%rd5, %r5, 4;
	add.s64 	%rd6, %rd4, %rd5;
	ld.global.f32 	%f1, [%rd6];
	mul.wide.s32 	%rd7, %r4, 4;
	add.s64 	%rd8, %rd3, %rd7;
	st.global.f32 	[%rd8], %f1;
	ret;

}
	// .globl	_Z9copy_rowsPfS_ii
.visible .entry _Z9copy_rowsPfS_ii(
	.param .u64 .ptr .align 1 _Z9copy_rowsPfS_ii_param_0,
	.param .u64 .ptr .align 1 _Z9copy_rowsPfS_ii_param_1,
	.param .u32 _Z9copy_rowsPfS_ii_param_2,
	.param .u32 _Z9copy_rowsPfS_ii_param_3
)
{
	.reg .pred 	%p<4>;
	.reg .b32 	%r<15>;
	.reg .b32 	%f<2>;
	.reg .b64 	%rd<9>;

	ld.param.u64 	%rd1, [_Z9copy_rowsPfS_ii_param_0];
	ld.param.u64 	%rd2, [_Z9copy_rowsPfS_ii_param_1];
	ld.param.u32 	%r3, [_Z9copy_rowsPfS_ii_param_2];
	ld.param.u32 	%r5, [_Z9copy_rowsPfS_ii_param_3];
	mov.u32 	%r6, %ctaid.x;
	mov.u32 	%r7, %ntid.x;
	mov.u32 	%r8, %tid.x;
	mad.lo.s32 	%r1, %r6, %r7, %r8;
	mov.u32 	%r9, %ctaid.y;
	mov.u32 	%r10, %ntid.y;
	mov.u32 	%r11, %tid.y;
	mad.lo.s32 	%r12, %r9, %r10, %r11;
	setp.ge.s32 	%p1, %r1, %r3;
	setp.ge.s32 	%p2, %r12, %r5;
	or.pred  	%p3, %p1, %p2;
	@%p3 bra 	$L__BB1_2;
	cvta.to.global.u64 	%rd3, %rd1;
	cvta.to.global.u64 	%rd4, %rd2;
	mad.lo.s32 	%r13, %r3, %r12, %r1;
	mul.wide.s32 	%rd5, %r13, 4;
	add.s64 	%rd6, %rd3, %rd5;
	ld.global.f32 	%f1, [%rd6];
	mad.lo.s32 	%r14, %r5, %r12, %r1;
	mul.wide.s32 	%rd7, %r14, 4;
	add.s64 	%rd8, %rd4, %rd7;
	st.global.f32 	[%rd8], %f1;
$L__BB1_2:
	ret;

}
	// .globl	_Z12copy_columnsPfS_ii
.visible .entry _Z12copy_columnsPfS_ii(
	.param .u64 .ptr .align 1 _Z12copy_columnsPfS_ii_param_0,
	.param .u64 .ptr .align 1 _Z12copy_columnsPfS_ii_param_1,
	.param .u32 _Z12copy_columnsPfS_ii_param_2,
	.param .u32 _Z12copy_columnsPfS_ii_param_3
)
{
	.reg .pred 	%p<4>;
	.reg .b32 	%r<14>;
	.reg .b32 	%f<2>;
	.reg .b64 	%rd<8>;

	ld.param.u64 	%rd1, [_Z12copy_columnsPfS_ii_param_0];
	ld.param.u64 	%rd2, [_Z12copy_columnsPfS_ii_param_1];
	ld.param.u32 	%r4, [_Z12copy_columnsPfS_ii_param_2];
	ld.param.u32 	%r5, [_Z12copy_columnsPfS_ii_param_3];
	mov.u32 	%r6, %ctaid.x;
	mov.u32 	%r7, %ntid.x;
	mov.u32 	%r8, %tid.x;
	mad.lo.s32 	%r1, %r6, %r7, %r8;
	mov.u32 	%r9, %ctaid.y;
	mov.u32 	%r10, %ntid.y;
	mov.u32 	%r11, %tid.y;
	mad.lo.s32 	%r12, %r9, %r10, %r11;
	setp.ge.s32 	%p1, %r1, %r4;
	setp.ge.s32 	%p2, %r12, %r5;
	or.pred  	%p3, %p1, %p2;
	@%p3 bra 	$L__BB2_2;
	cvta.to.global.u64 	%rd3, %rd1;
	cvta.to.global.u64 	%rd4, %rd2;
	mad.lo.s32 	%r13, %r5, %r1, %r12;
	mul.wide.s32 	%rd5, %r13, 4;
	add.s64 	%rd6, %rd3, %rd5;
	ld.global.f32 	%f1, [%rd6];
	add.s64 	%rd7, %rd4, %rd5;
	st.global.f32 	[%rd7], %f1;
$L__BB2_2:
	ret;

}
	// .globl	_Z37read_coaleased_write_stride_mat_transPfS_ii
.visible .entry _Z37read_coaleased_write_stride_mat_transPfS_ii(
	.param .u64 .ptr .align 1 _Z37read_coaleased_write_stride_mat_transPfS_ii_param_0,
	.param .u64 .ptr .align 1 _Z37read_coaleased_write_stride_mat_transPfS_ii_param_1,
	.param .u32 _Z37read_coaleased_write_stride_mat_transPfS_ii_param_2,
	.param .u32 _Z37read_coaleased_write_stride_mat_transPfS_ii_param_3
)
{
	.reg .pred 	%p<4>;
	.reg .b32 	%r<15>;
	.reg .b32 	%f<2>;
	.reg .b64 	%rd<9>;

	ld.param.u64 	%rd1, [_Z37read_coaleased_write_stride_mat_transPfS_ii_param_0];
	ld.param.u64 	%rd2, [_Z37read_coaleased_write_stride_mat_transPfS_ii_param_1];
	ld.param.u32 	%r3, [_Z37read_coaleased_write_stride_mat_transPfS_ii_param_2];
	ld.param.u32 	%r5, [_Z37read_coaleased_write_stride_mat_transPfS_ii_param_3];
	mov.u32 	%r6, %ctaid.x;
	mov.u32 	%r7, %ntid.x;
	mov.u32 	%r8, %tid.x;
	mad.lo.s32 	%r1, %r6, %r7, %r8;
	mov.u32 	%r9, %ctaid.y;
	mov.u32 	%r10, %ntid.y;
	mov.u32 	%r11, %tid.y;
	mad.lo.s32 	%r12, %r9, %r10, %r11;
	setp.ge.s32 	%p1, %r1, %r3;
	setp.ge.s32 	%p2, %r12, %r5;
	or.pred  	%p3, %p1, %p2;
	@%p3 bra 	$L__BB3_2;
	cvta.to.global.u64 	%rd3, %rd1;
	cvta.to.global.u64 	%rd4, %rd2;
	mad.lo.s32 	%r13, %r3, %r12, %r1;
	mul.wide.s32 	%rd5, %r13, 4;
	add.s64 	%rd6, %rd3, %rd5;
	ld.global.f32 	%f1, [%rd6];
	mad.lo.s32 	%r14, %r5, %r1, %r12;
	mul.wide.s32 	%rd7, %r14, 4;
	add.s64 	%rd8, %rd4, %rd7;
	st.global.f32 	[%rd8], %f1;
$L__BB3_2:
	ret;

}
	// .globl	_Z37read_stride_write_coaleased_mat_transPfS_ii
.visible .entry _Z37read_stride_write_coaleased_mat_transPfS_ii(
	.param .u64 .ptr .align 1 _Z37read_stride_write_coaleased_mat_transPfS_ii_param_0,
	.param .u64 .ptr .align 1 _Z37read_stride_write_coaleased_mat_transPfS_ii_param_1,
	.param .u32 _Z37read_stride_write_coaleased_mat_transPfS_ii_param_2,
	.param .u32 _Z37read_stride_write_coaleased_mat_transPfS_ii_param_3
)
{
	.reg .pred 	%p<4>;
	.reg .b32 	%r<15>;
	.reg .b32 	%f<2>;
	.reg .b64 	%rd<9>;

	ld.param.u64 	%rd1, [_Z37read_stride_write_coaleased_mat_transPfS_ii_param_0];
	ld.param.u64 	%rd2, [_Z37read_stride_write_coaleased_mat_transPfS_ii_param_1];
	ld.param.u32 	%r3, [_Z37read_stride_write_coaleased_mat_transPfS_ii_param_2];
	ld.param.u32 	%r5, [_Z37read_stride_write_coaleased_mat_transPfS_ii_param_3];
	mov.u32 	%r6, %ctaid.x;
	mov.u32 	%r7, %ntid.x;
	mov.u32 	%r8, %tid.x;
	mad.lo.s32 	%r1, %r6, %r7, %r8;
	mov.u32 	%r9, %ctaid.y;
	mov.u32 	%r10, %ntid.y;
	mov.u32 	%r11, %tid.y;
	mad.lo.s32 	%r12, %r9, %r10, %r11;
	setp.ge.s32 	%p1, %r1, %r3;
	setp.ge.s32 	%p2, %r12, %r5;
	or.pred  	%p3, %p1, %p2;
	@%p3 bra 	$L__BB4_2;
	cvta.to.global.u64 	%rd3, %rd1;
	cvta.to.global.u64 	%rd4, %rd2;
	mad.lo.s32 	%r13, %r5, %r1, %r12;
	mul.wide.s32 	%rd5, %r13, 4;
	add.s64 	%rd6, %rd3, %rd5;
	ld.global.f32 	%f1, [%rd6];
	mad.lo.s32 	%r14, %r3, %r12, %r1;
	mul.wide.s32 	%rd7, %r14, 4;
	add.s64 	%rd8, %rd4, %rd7;
	st.global.f32 	[%rd8], %f1;
$L__BB4_2:
	ret;

}


// ===== COMPILED SASS (sm_100) =====

	.target	sm_100

	.elftype	@"ET_EXEC"


//--------------------- .note.nv.tkinfo           --------------------------
	.section	.note.nv.tkinfo,"",@"SHT_NOTE"
	.sectionflags	@"SHF_NOTE_NV_TKINFO"
	.tkinfo
        /*0018*/ 	.word	0x00000002
        /*0030*/ 	.string	""
        /*0030*/ 	.string	"ptxas"
        /*0030*/ 	.string	"Cuda compilation tools, release 13.0, V13.0.88"
        /*0030*/ 	.string	"Build cuda_13.0.r13.0/compiler.36424714_0"
        /*0030*/ 	.string	"-arch sm_100 -m 64 "



//--------------------- .note.nv.cuinfo           --------------------------
	.section	.note.nv.cuinfo,"",@"SHT_NOTE"
	.sectionflags	@"SHF_NOTE_NV_CUINFO"
        /*0018*/ 	.short	0x0002
        /*001a*/ 	.short	0x0064
        /*001c*/ 	.short	0x0082
	.zero		2


//--------------------- .nv.info                  --------------------------
	.section	.nv.info,"",@"SHT_CUDA_INFO"
	.align	4


	//----- nvinfo : EIATTR_REGCOUNT
	.align		4
        /*0000*/ 	.byte	0x04, 0x2f
        /*0002*/ 	.short	(.L_1 - .L_0)
	.align		4
.L_0:
        /*0004*/ 	.word	index@(_Z19matrix_transpose_k1PfS_ii)
        /*0008*/ 	.word	0x0000000a


	//----- nvinfo : EIATTR_FRAME_SIZE
	.align		4
.L_1:
        /*000c*/ 	.byte	0x04, 0x11
        /*000e*/ 	.short	(.L_3 - .L_2)
	.align		4
.L_2:
        /*0010*/ 	.word	index@(_Z19matrix_transpose_k1PfS_ii)
        /*0014*/ 	.word	0x00000000


	//----- nvinfo : EIATTR_REGCOUNT
	.align		4
.L_3:
        /*0018*/ 	.byte	0x04, 0x2f
        /*001a*/ 	.short	(.L_5 - .L_4)
	.align		4
.L_4:
        /*001c*/ 	.word	index@(_Z9copy_rowsPfS_ii)
        /*0020*/ 	.word	0x0000000a


	//----- nvinfo : EIATTR_FRAME_SIZE
	.align		4
.L_5:
        /*0024*/ 	.byte	0x04, 0x11
        /*0026*/ 	.short	(.L_7 - .L_6)
	.align		4
.L_6:
        /*0028*/ 	.word	index@(_Z9copy_rowsPfS_ii)
        /*002c*/ 	.word	0x00000000


	//----- nvinfo : EIATTR_REGCOUNT
	.align		4
.L_7:
        /*0030*/ 	.byte	0x04, 0x2f
        /*0032*/ 	.short	(.L_9 - .L_8)
	.align		4
.L_8:
        /*0034*/ 	.word	index@(_Z12copy_columnsPfS_ii)
        /*0038*/ 	.word	0x0000000a


	//----- nvinfo : EIATTR_FRAME_SIZE
	.align		4
.L_9:
        /*003c*/ 	.byte	0x04, 0x11
        /*003e*/ 	.short	(.L_11 - .L_10)
	.align		4
.L_10:
        /*0040*/ 	.word	index@(_Z12copy_columnsPfS_ii)
        /*0044*/ 	.word	0x00000000


	//----- nvinfo : EIATTR_REGCOUNT
	.align		4
.L_11:
        /*0048*/ 	.byte	0x04, 0x2f
        /*004a*/ 	.short	(.L_13 - .L_12)
	.align		4
.L_12:
        /*004c*/ 	.word	index@(_Z37read_coaleased_write_stride_mat_transPfS_ii)
        /*0050*/ 	.word	0x0000000a


	//----- nvinfo : EIATTR_FRAME_SIZE
	.align		4
.L_13:
        /*0054*/ 	.byte	0x04, 0x11
        /*0056*/ 	.short	(.L_15 - .L_14)
	.align		4
.L_14:
        /*0058*/ 	.word	index@(_Z37read_coaleased_write_stride_mat_transPfS_ii)
        /*005c*/ 	.word	0x00000000


	//----- nvinfo : EIATTR_REGCOUNT
	.align		4
.L_15:
        /*0060*/ 	.byte	0x04, 0x2f
        /*0062*/ 	.short	(.L_17 - .L_16)
	.align		4
.L_16:
        /*0064*/ 	.word	index@(_Z37read_stride_write_coaleased_mat_transPfS_ii)
        /*0068*/ 	.word	0x0000000a


	//----- nvinfo : EIATTR_FRAME_SIZE
	.align		4
.L_17:
        /*006c*/ 	.byte	0x04, 0x11
        /*006e*/ 	.short	(.L_19 - .L_18)
	.align		4
.L_18:
        /*0070*/ 	.word	index@(_Z37read_stride_write_coaleased_mat_transPfS_ii)
        /*0074*/ 	.word	0x00000000


	//----- nvinfo : EIATTR_MIN_STACK_SIZE
	.align		4
.L_19:
        /*0078*/ 	.byte	0x04, 0x12
        /*007a*/ 	.short	(.L_21 - .L_20)
	.align		4
.L_20:
        /*007c*/ 	.word	index@(_Z37read_stride_write_coaleased_mat_transPfS_ii)
        /*0080*/ 	.word	0x00000000


	//----- nvinfo : EIATTR_MIN_STACK_SIZE
	.align		4
.L_21:
        /*0084*/ 	.byte	0x04, 0x12
        /*0086*/ 	.short	(.L_23 - .L_22)
	.align		4
.L_22:
        /*0088*/ 	.word	index@(_Z37read_coaleased_write_stride_mat_transPfS_ii)
        /*008c*/ 	.word	0x00000000


	//----- nvinfo : EIATTR_MIN_STACK_SIZE
	.align		4
.L_23:
        /*0090*/ 	.byte	0x04, 0x12
        /*0092*/ 	.short	(.L_25 - .L_24)
	.align		4
.L_24:
        /*0094*/ 	.word	index@(_Z12copy_columnsPfS_ii)
        /*0098*/ 	.word	0x00000000


	//----- nvinfo : EIATTR_MIN_STACK_SIZE
	.align		4
.L_25:
        /*009c*/ 	.byte	0x04, 0x12
        /*009e*/ 	.short	(.L_27 - .L_26)
	.align		4
.L_26:
        /*00a0*/ 	.word	index@(_Z9copy_rowsPfS_ii)
        /*00a4*/ 	.word	0x00000000


	//----- nvinfo : EIATTR_MIN_STACK_SIZE
	.align		4
.L_27:
        /*00a8*/ 	.byte	0x04, 0x12
        /*00aa*/ 	.short	(.L_29 - .L_28)
	.align		4
.L_28:
        /*00ac*/ 	.word	index@(_Z19matrix_transpose_k1PfS_ii)
        /*00b0*/ 	.word	0x00000000
.L_29:


//--------------------- .nv.compat                --------------------------
	.section	.nv.compat,"",@"SHT_CUDA_COMPAT_INFO"
	.align	4
        /*0000*/ 	.byte	0x02, 0x09, 0x00, 0x00, 0x02, 0x02, 0x01, 0x00, 0x02, 0x05, 0x05, 0x00, 0x03, 0x07, 0x01, 0x01
        /*0010*/ 	.byte	0x02, 0x03, 0x00, 0x00, 0x02, 0x06, 0x01, 0x00, 0x04, 0x0b, 0x08, 0x00, 0x09, 0x00, 0x00, 0x00
        /*0020*/ 	.byte	0x00, 0x00, 0x00, 0x00


//--------------------- .nv.info._Z37read_stride_write_coaleased_mat_transPfS_ii --------------------------
	.section	.nv.info._Z37read_stride_write_coaleased_mat_transPfS_ii,"",@"SHT_CUDA_INFO"
	.sectionflags	@""
	.align	4


	//----- nvinfo : EIATTR_CUDA_API_VERSION
	.align		4
        /*0000*/ 	.byte	0x04, 0x37
        /*0002*/ 	.short	(.L_31 - .L_30)
.L_30:
        /*0004*/ 	.word	0x00000082


	//----- nvinfo : EIATTR_KPARAM_INFO
	.align		4
.L_31:
        /*0008*/ 	.byte	0x04, 0x17
        /*000a*/ 	.short	(.L_33 - .L_32)
.L_32:
        /*000c*/ 	.word	0x00000000
        /*0010*/ 	.short	0x0003
        /*0012*/ 	.short	0x0014
        /*0014*/ 	.byte	0x00, 0xf0, 0x11, 0x00


	//----- nvinfo : EIATTR_KPARAM_INFO
	.align		4
.L_33:
        /*0018*/ 	.byte	0x04, 0x17
        /*001a*/ 	.short	(.L_35 - .L_34)
.L_34:
        /*001c*/ 	.word	0x00000000
        /*0020*/ 	.short	0x0002
        /*0022*/ 	.short	0x0010
        /*0024*/ 	.byte	0x00, 0xf0, 0x11, 0x00


	//----- nvinfo : EIATTR_KPARAM_INFO
	.align		4
.L_35:
        /*0028*/ 	.byte	0x04, 0x17
        /*002a*/ 	.short	(.L_37 - .L_36)
.L_36:
        /*002c*/ 	.word	0x00000000
        /*0030*/ 	.short	0x0001
        /*0032*/ 	.short	0x0008
        /*0034*/ 	.byte	0x00, 0xf5, 0x21, 0x00


	//----- nvinfo : EIATTR_KPARAM_INFO
	.align		4
.L_37:
        /*0038*/ 	.byte	0x04, 0x17
        /*003a*/ 	.short	(.L_39 - .L_38)
.L_38:
        /*003c*/ 	.word	0x00000000
        /*0040*/ 	.short	0x0000
        /*0042*/ 	.short	0x0000
        /*0044*/ 	.byte	0x00, 0xf5, 0x21, 0x00


	//----- nvinfo : EIATTR_SPARSE_MMA_MASK
	.align		4
.L_39:
        /*0048*/ 	.byte	0x03, 0x50
        /*004a*/ 	.short	0x0000


	//----- nvinfo : EIATTR_MAXREG_COUNT
	.align		4
        /*004c*/ 	.byte	0x03, 0x1b
        /*004e*/ 	.short	0x00ff


	//----- nvinfo : EIATTR_MERCURY_ISA_VERSION
	.align		4
        /*0050*/ 	.byte	0x03, 0x5f
        /*0052*/ 	.short	0x0101


	//----- nvinfo : EIATTR_VRC_CTA_INIT_COUNT
	.align		4
        /*0054*/ 	.byte	0x02, 0x4a
	.zero		1
	.zero		1


	//----- nvinfo : EIATTR_EXIT_INSTR_OFFSETS
	.align		4
        /*0058*/ 	.byte	0x04, 0x1c
        /*005a*/ 	.short	(.L_41 - .L_40)


	//   ....[0]....
.L_40:
        /*005c*/ 	.word	0x000000c0


	//   ....[1]....
        /*0060*/ 	.word	0x00000160


	//----- nvinfo : EIATTR_CBANK_PARAM_SIZE
	.align		4
.L_41:
        /*0064*/ 	.byte	0x03, 0x19
        /*0066*/ 	.short	0x0018


	//----- nvinfo : EIATTR_PARAM_CBANK
	.align		4
        /*0068*/ 	.byte	0x04, 0x0a
        /*006a*/ 	.short	(.L_43 - .L_42)
	.align		4
.L_42:
        /*006c*/ 	.word	index@(.nv.constant0._Z37read_stride_write_coaleased_mat_transPfS_ii)
        /*0070*/ 	.short	0x0380
        /*0072*/ 	.short	0x0018


	//----- nvinfo : EIATTR_SW_WAR
	.align		4
.L_43:
        /*0074*/ 	.byte	0x04, 0x36
        /*0076*/ 	.short	(.L_45 - .L_44)
.L_44:
        /*0078*/ 	.word	0x00000008
.L_45:


//--------------------- .nv.info._Z37read_coaleased_write_stride_mat_transPfS_ii --------------------------
	.section	.nv.info._Z37read_coaleased_write_stride_mat_transPfS_ii,"",@"SHT_CUDA_INFO"
	.sectionflags	@""
	.align	4


	//----- nvinfo : EIATTR_CUDA_API_VERSION
	.align		4
        /*0000*/ 	.byte	0x04, 0x37
        /*0002*/ 	.short	(.L_47 - .L_46)
.L_46:
        /*0004*/ 	.word	0x00000082


	//----- nvinfo : EIATTR_KPARAM_INFO
	.align		4
.L_47:
        /*0008*/ 	.byte	0x04, 0x17
        /*000a*/ 	.short	(.L_49 - .L_48)
.L_48:
        /*000c*/ 	.word	0x00000000
        /*0010*/ 	.short	0x0003
        /*0012*/ 	.short	0x0014
        /*0014*/ 	.byte	0x00, 0xf0, 0x11, 0x00


	//----- nvinfo : EIATTR_KPARAM_INFO
	.align		4
.L_49:
        /*0018*/ 	.byte	0x04, 0x17
        /*001a*/ 	.short	(.L_51 - .L_50)
.L_50:
        /*001c*/ 	.word	0x00000000
        /*0020*/ 	.short	0x0002
        /*0022*/ 	.short	0x0010
        /*0024*/ 	.byte	0x00, 0xf0, 0x11, 0x00


	//----- nvinfo : EIATTR_KPARAM_INFO
	.align		4
.L_51:
        /*0028*/ 	.byte	0x04, 0x17
        /*002a*/ 	.short	(.L_53 - .L_52)
.L_52:
        /*002c*/ 	.word	0x00000000
        /*0030*/ 	.short	0x0001
        /*0032*/ 	.short	0x0008
        /*0034*/ 	.byte	0x00, 0xf5, 0x21, 0x00


	//----- nvinfo : EIATTR_KPARAM_INFO
	.align		4
.L_53:
        /*0038*/ 	.byte	0x04, 0x17
        /*003a*/ 	.short	(.L_55 - .L_54)
.L_54:
        /*003c*/ 	.word	0x00000000
        /*0040*/ 	.short	0x0000
        /*0042*/ 	.short	0x0000
        /*0044*/ 	.byte	0x00, 0xf5, 0x21, 0x00


	//----- nvinfo : EIATTR_SPARSE_MMA_MASK
	.align		4
.L_55:
        /*0048*/ 	.byte	0x03, 0x50
        /*004a*/ 	.short	0x0000


	//----- nvinfo : EIATTR_MAXREG_COUNT
	.align		4
        /*004c*/ 	.byte	0x03, 0x1b
        /*004e*/ 	.short	0x00ff


	//----- nvinfo : EIATTR_MERCURY_ISA_VERSION
	.align		4
        /*0050*/ 	.byte	0x03, 0x5f
        /*0052*/ 	.short	0x0101


	//----- nvinfo : EIATTR_VRC_CTA_INIT_COUNT
	.align		4
        /*0054*/ 	.byte	0x02, 0x4a
	.zero		1
	.zero		1


	//----- nvinfo : EIATTR_EXIT_INSTR_OFFSETS
	.align		4
        /*0058*/ 	.byte	0x04, 0x1c
        /*005a*/ 	.short	(.L_57 - .L_56)


	//   ....[0]....
.L_56:
        /*005c*/ 	.word	0x000000c0


	//   ....[1]....
        /*0060*/ 	.word	0x00000160


	//----- nvinfo : EIATTR_CBANK_PARAM_SIZE
	.align		4
.L_57:
        /*0064*/ 	.byte	0x03, 0x19
        /*0066*/ 	.short	0x0018


	//----- nvinfo : EIATTR_PARAM_CBANK
	.align		4
        /*0068*/ 	.byte	0x04, 0x0a
        /*006a*/ 	.short	(.L_59 - .L_58)
	.align		4
.L_58:
        /*006c*/ 	.word	index@(.nv.constant0._Z37read_coaleased_write_stride_mat_transPfS_ii)
        /*0070*/ 	.short	0x0380
        /*0072*/ 	.short	0x0018


	//----- nvinfo : EIATTR_SW_WAR
	.align		4
.L_59:
        /*0074*/ 	.byte	0x04, 0x36
        /*0076*/ 	.short	(.L_61 - .L_60)
.L_60:
        /*0078*/ 	.word	0x00000008
.L_61:


//--------------------- .nv.info._Z12copy_columnsPfS_ii --------------------------
	.section	.nv.info._Z12copy_columnsPfS_ii,"",@"SHT_CUDA_INFO"
	.sectionflags	@""
	.align	4


	//----- nvinfo : EIATTR_CUDA_API_VERSION
	.align		4
        /*0000*/ 	.byte	0x04, 0x37
        /*0002*/ 	.short	(.L_63 - .L_62)
.L_62:
        /*0004*/ 	.word	0x00000082


	//----- nvinfo : EIATTR_KPARAM_INFO
	.align		4
.L_63:
        /*0008*/ 	.byte	0x04, 0x17
        /*000a*/ 	.short	(.L_65 - .L_64)
.L_64:
        /*000c*/ 	.word	0x00000000
        /*0010*/ 	.short	0x0003
        /*0012*/ 	.short	0x0014
        /*0014*/ 	.byte	0x00, 0xf0, 0x11, 0x00


	//----- nvinfo : EIATTR_KPARAM_INFO
	.align		4
.L_65:
        /*0018*/ 	.byte	0x04, 0x17
        /*001a*/ 	.short	(.L_67 - .L_66)
.L_66:
        /*001c*/ 	.word	0x00000000
        /*0020*/ 	.short	0x0002
        /*0022*/ 	.short	0x0010
        /*0024*/ 	.byte	0x00, 0xf0, 0x11, 0x00


	//----- nvinfo : EIATTR_KPARAM_INFO
	.align		4
.L_67:
        /*0028*/ 	.byte	0x04, 0x17
        /*002a*/ 	.short	(.L_69 - .L_68)
.L_68:
        /*002c*/ 	.word	0x00000000
        /*0030*/ 	.short	0x0001
        /*0032*/ 	.short	0x0008
        /*0034*/ 	.byte	0x00, 0xf5, 0x21, 0x00


	//----- nvinfo : EIATTR_KPARAM_INFO
	.align		4
.L_69:
        /*0038*/ 	.byte	0x04, 0x17
        /*003a*/ 	.short	(.L_71 - .L_70)
.L_70:
        /*003c*/ 	.word	0x00000000
        /*0040*/ 	.short	0x0000
        /*0042*/ 	.short	0x0000
        /*0044*/ 	.byte	0x00, 0xf5, 0x21, 0x00


	//----- nvinfo : EIATTR_SPARSE_MMA_MASK
	.align		4
.L_71:
        /*0048*/ 	.byte	0x03, 0x50
        /*004a*/ 	.short	0x0000


	//----- nvinfo : EIATTR_MAXREG_COUNT
	.align		4
        /*004c*/ 	.byte	0x03, 0x1b
        /*004e*/ 	.short	0x00ff


	//----- nvinfo : EIATTR_MERCURY_ISA_VERSION
	.align		4
        /*0050*/ 	.byte	0x03, 0x5f
        /*0052*/ 	.short	0x0101


	//----- nvinfo : EIATTR_VRC_CTA_INIT_COUNT
	.align		4
        /*0054*/ 	.byte	0x02, 0x4a
	.zero		1
	.zero		1


	//----- nvinfo : EIATTR_EXIT_INSTR_OFFSETS
	.align		4
        /*0058*/ 	.byte	0x04, 0x1c
        /*005a*/ 	.short	(.L_73 - .L_72)


	//   ....[0]....
.L_72:
        /*005c*/ 	.word	0x000000c0


	//   ....[1]....
        /*0060*/ 	.word	0x00000150


	//----- nvinfo : EIATTR_CBANK_PARAM_SIZE
	.align		4
.L_73:
        /*0064*/ 	.byte	0x03, 0x19
        /*0066*/ 	.short	0x0018


	//----- nvinfo : EIATTR_PARAM_CBANK
	.align		4
        /*0068*/ 	.byte	0x04, 0x0a
        /*006a*/ 	.short	(.L_75 - .L_74)
	.align		4
.L_74:
        /*006c*/ 	.word	index@(.nv.constant0._Z12copy_columnsPfS_ii)
        /*0070*/ 	.short	0x0380
        /*0072*/ 	.short	0x0018


	//----- nvinfo : EIATTR_SW_WAR
	.align		4
.L_75:
        /*0074*/ 	.byte	0x04, 0x36
        /*0076*/ 	.short	(.L_77 - .L_76)
.L_76:
        /*0078*/ 	.word	0x00000008
.L_77:


//--------------------- .nv.info._Z9copy_rowsPfS_ii --------------------------
	.section	.nv.info._Z9copy_rowsPfS_ii,"",@"SHT_CUDA_INFO"
	.sectionflags	@""
	.align	4


	//----- nvinfo : EIATTR_CUDA_API_VERSION
	.align		4
        /*0000*/ 	.byte	0x04, 0x37
        /*0002*/ 	.short	(.L_79 - .L_78)
.L_78:
        /*0004*/ 	.word	0x00000082


	//----- nvinfo : EIATTR_KPARAM_INFO
	.align		4
.L_79:
        /*0008*/ 	.byte	0x04, 0x17
        /*000a*/ 	.short	(.L_81 - .L_80)
.L_80:
        /*000c*/ 	.word	0x00000000
        /*0010*/ 	.short	0x0003
        /*0012*/ 	.short	0x0014
        /*0014*/ 	.byte	0x00, 0xf0, 0x11, 0x00


	//----- nvinfo : EIATTR_KPARAM_INFO
	.align		4
.L_81:
        /*0018*/ 	.byte	0x04, 0x17
        /*001a*/ 	.short	(.L_83 - .L_82)
.L_82:
        /*001c*/ 	.word	0x00000000
        /*0020*/ 	.short	0x0002
        /*0022*/ 	.short	0x0010
        /*0024*/ 	.byte	0x00, 0xf0, 0x11, 0x00


	//----- nvinfo : EIATTR_KPARAM_INFO
	.align		4
.L_83:
        /*0028*/ 	.byte	0x04, 0x17
        /*002a*/ 	.short	(.L_85 - .L_84)
.L_84:
        /*002c*/ 	.word	0x00000000
        /*0030*/ 	.short	0x0001
        /*0032*/ 	.short	0x0008
        /*0034*/ 	.byte	0x00, 0xf5, 0x21, 0x00


	//----- nvinfo : EIATTR_KPARAM_INFO
	.align		4
.L_85:
        /*0038*/ 	.byte	0x04, 0x17
        /*003a*/ 	.short	(.L_87 - .L_86)
.L_86:
        /*003c*/ 	.word	0x00000000
        /*0040*/ 	.short	0x0000
        /*0042*/ 	.short	0x0000
        /*0044*/ 	.byte	0x00, 0xf5, 0x21, 0x00


	//----- nvinfo : EIATTR_SPARSE_MMA_MASK
	.align		4
.L_87:
        /*0048*/ 	.byte	0x03, 0x50
        /*004a*/ 	.short	0x0000


	//----- nvinfo : EIATTR_MAXREG_COUNT
	.align		4
        /*004c*/ 	.byte	0x03, 0x1b
        /*004e*/ 	.short	0x00ff


	//----- nvinfo : EIATTR_MERCURY_ISA_VERSION
	.align		4
        /*0050*/ 	.byte	0x03, 0x5f
        /*0052*/ 	.short	0x0101


	//----- nvinfo : EIATTR_VRC_CTA_INIT_COUNT
	.align		4
        /*0054*/ 	.byte	0x02, 0x4a
	.zero		1
	.zero		1


	//----- nvinfo : EIATTR_EXIT_INSTR_OFFSETS
	.align		4
        /*0058*/ 	.byte	0x04, 0x1c
        /*005a*/ 	.short	(.L_89 - .L_88)


	//   ....[0]....
.L_88:
        /*005c*/ 	.word	0x000000c0


	//   ....[1]....
        /*0060*/ 	.word	0x00000160


	//----- nvinfo : EIATTR_CBANK_PARAM_SIZE
	.align		4
.L_89:
        /*0064*/ 	.byte	0x03, 0x19
        /*0066*/ 	.short	0x0018


	//----- nvinfo : EIATTR_PARAM_CBANK
	.align		4
        /*0068*/ 	.byte	0x04, 0x0a
        /*006a*/ 	.short	(.L_91 - .L_90)
	.align		4
.L_90:
        /*006c*/ 	.word	index@(.nv.constant0._Z9copy_rowsPfS_ii)
        /*0070*/ 	.short	0x0380
        /*0072*/ 	.short	0x0018


	//----- nvinfo : EIATTR_SW_WAR
	.align		4
.L_91:
        /*0074*/ 	.byte	0x04, 0x36
        /*0076*/ 	.short	(.L_93 - .L_92)
.L_92:
        /*0078*/ 	.word	0x00000008
.L_93:


//--------------------- .nv.info._Z19matrix_transpose_k1PfS_ii --------------------------
	.section	.nv.info._Z19matrix_transpose_k1PfS_ii,"",@"SHT_CUDA_INFO"
	.sectionflags	@""
	.align	4


	//----- nvinfo : EIATTR_CUDA_API_VERSION
	.align		4
        /*0000*/ 	.byte	0x04, 0x37
        /*0002*/ 	.short	(.L_95 - .L_94)
.L_94:
        /*0004*/ 	.word	0x00000082


	//----- nvinfo : EIATTR_KPARAM_INFO
	.align		4
.L_95:
        /*0008*/ 	.byte	0x04, 0x17
        /*000a*/ 	.short	(.L_97 - .L_96)
.L_96:
        /*000c*/ 	.word	0x00000000
        /*0010*/ 	.short	0x0003
        /*0012*/ 	.short	0x0014
        /*0014*/ 	.byte	0x00, 0xf0, 0x11, 0x00


	//----- nvinfo : EIATTR_KPARAM_INFO
	.align		4
.L_97:
        /*0018*/ 	.byte	0x04, 0x17
        /*001a*/ 	.short	(.L_99 - .L_98)
.L_98:
        /*001c*/ 	.word	0x00000000
        /*0020*/ 	.short	0x0002
        /*0022*/ 	.short	0x0010
        /*0024*/ 	.byte	0x00, 0xf0, 0x11, 0x00


	//----- nvinfo : EIATTR_KPARAM_INFO
	.align		4
.L_99:
        /*0028*/ 	.byte	0x04, 0x17
        /*002a*/ 	.short	(.L_101 - .L_100)
.L_100:
        /*002c*/ 	.word	0x00000000
        /*0030*/ 	.short	0x0001
        /*0032*/ 	.short	0x0008
        /*0034*/ 	.byte	0x00, 0xf5, 0x21, 0x00


	//----- nvinfo : EIATTR_KPARAM_INFO
	.align		4
.L_101:
        /*0038*/ 	.byte	0x04, 0x17
        /*003a*/ 	.short	(.L_103 - .L_102)
.L_102:
        /*003c*/ 	.word	0x00000000
        /*0040*/ 	.short	0x0000
        /*0042*/ 	.short	0x0000
        /*0044*/ 	.byte	0x00, 0xf5, 0x21, 0x00


	//----- nvinfo : EIATTR_SPARSE_MMA_MASK
	.align		4
.L_103:
        /*0048*/ 	.byte	0x03, 0x50
        /*004a*/ 	.short	0x0000


	//----- nvinfo : EIATTR_MAXREG_COUNT
	.align		4
        /*004c*/ 	.byte	0x03, 0x1b
        /*004e*/ 	.short	0x00ff


	//----- nvinfo : EIATTR_MERCURY_ISA_VERSION
	.align		4
        /*0050*/ 	.byte	0x03, 0x5f
        /*0052*/ 	.short	0x0101


	//----- nvinfo : EIATTR_VRC_CTA_INIT_COUNT
	.align		4
        /*0054*/ 	.byte	0x02, 0x4a
	.zero		1
	.zero		1


	//----- nvinfo : EIATTR_EXIT_INSTR_OFFSETS
	.align		4
        /*0058*/ 	.byte	0x04, 0x1c
        /*005a*/ 	.short	(.L_105 - .L_104)


	//   ....[0]....
.L_104:
        /*005c*/ 	.word	0x000000d0


	//----- nvinfo : EIATTR_CBANK_PARAM_SIZE
	.align		4
.L_105:
        /*0060*/ 	.byte	0x03, 0x19
        /*0062*/ 	.short	0x0018


	//----- nvinfo : EIATTR_PARAM_CBANK
	.align		4
        /*0064*/ 	.byte	0x04, 0x0a
        /*0066*/ 	.short	(.L_107 - .L_106)
	.align		4
.L_106:
        /*0068*/ 	.word	index@(.nv.constant0._Z19matrix_transpose_k1PfS_ii)
        /*006c*/ 	.short	0x0380
        /*006e*/ 	.short	0x0018


	//----- nvinfo : EIATTR_SW_WAR
	.align		4
.L_107:
        /*0070*/ 	.byte	0x04, 0x36
        /*0072*/ 	.short	(.L_109 - .L_108)
.L_108:
        /*0074*/ 	.word	0x00000008
.L_109:


//--------------------- .nv.callgraph             --------------------------
	.section	.nv.callgraph,"",@"SHT_CUDA_CALLGRAPH"
	.align	4
	.sectionentsize	8
	.align		4
        /*0000*/ 	.word	0x00000000
	.align		4
        /*0004*/ 	.word	0xffffffff
	.align		4
        /*0008*/ 	.word	0x00000000
	.align		4
        /*000c*/ 	.word	0xfffffffe
	.align		4
        /*0010*/ 	.word	0x00000000
	.align		4
        /*0014*/ 	.word	0xfffffffd
	.align		4
        /*0018*/ 	.word	0x00000000
	.align		4
        /*001c*/ 	.word	0xfffffffc


//--------------------- .text._Z37read_stride_write_coaleased_mat_transPfS_ii --------------------------
	.section	.text._Z37read_stride_write_coaleased_mat_transPfS_ii,"ax",@progbits
	.align	128
        .global         _Z37read_stride_write_coaleased_mat_transPfS_ii
        .type           _Z37read_stride_write_coaleased_mat_transPfS_ii,@function
        .size           _Z37read_stride_write_coaleased_mat_transPfS_ii,(.L_x_5 - _Z37read_stride_write_coaleased_mat_transPfS_ii)
        .other          _Z37read_stride_write_coaleased_mat_transPfS_ii,@"STO_CUDA_ENTRY STV_DEFAULT"
_Z37read_stride_write_coaleased_mat_transPfS_ii:
.text._Z37read_stride_write_coaleased_mat_transPfS_ii:
[----:B------:R-:W-:Y:S01]  /*0000*/  LDC R1, c[0x0][0x37c] ;  /* 0x0000df00ff017b82 */ /* 0x000fe20000000800 */
[----:B------:R-:W0:Y:S07]  /*0010*/  S2R R2, SR_TID.Y ;  /* 0x0000000000027919 */ /* 0x000e2e0000002200 */
[----:B------:R-:W1:Y:S01]  /*0020*/  LDC R0, c[0x0][0x360] ;  /* 0x0000d800ff007b82 */ /* 0x000e620000000800 */
[----:B------:R-:W2:Y:S01]  /*0030*/  LDCU.64 UR6, c[0x0][0x390] ;  /* 0x00007200ff0677ac */ /* 0x000ea20008000a00 */
[----:B------:R-:W1:Y:S06]  /*0040*/  S2R R3, SR_TID.X ;  /* 0x0000000000037919 */ /* 0x000e6c0000002100 */
[----:B------:R-:W0:Y:S08]  /*0050*/  S2UR UR5, SR_CTAID.Y ;  /* 0x00000000000579c3 */ /* 0x000e300000002600 */
[----:B------:R-:W0:Y:S08]  /*0060*/  LDC R7, c[0x0][0x364] ;  /* 0x0000d900ff077b82 */ /* 0x000e300000000800 */
[----:B------:R-:W1:Y:S01]  /*0070*/  S2UR UR4, SR_CTAID.X ;  /* 0x00000000000479c3 */ /* 0x000e620000002500 */
[----:B0-----:R-:W-:-:S05]  /*0080*/  IMAD R7, R7, UR5, R2 ;  /* 0x0000000507077c24 */ /* 0x001fca000f8e0202 */
[----:B--2---:R-:W-:Y:S01]  /*0090*/  ISETP.GE.AND P0, PT, R7, UR7, PT ;  /* 0x0000000707007c0c */ /* 0x004fe2000bf06270 */
[----:B-1----:R-:W-:-:S05]  /*00a0*/  IMAD R0, R0, UR4, R3 ;  /* 0x0000000400007c24 */ /* 0x002fca000f8e0203 */
[----:B------:R-:W-:-:S13]  /*00b0*/  ISETP.GE.OR P0, PT, R0, UR6, P0 ;  /* 0x0000000600007c0c */ /* 0x000fda0008706670 */
[----:B------:R-:W-:Y:S05]  /*00c0*/  @P0 EXIT ;  /* 0x000000000000094d */ /* 0x000fea0003800000 */
[----:B------:R-:W0:Y:S01]  /*00d0*/  LDC.64 R2, c[0x0][0x380] ;  /* 0x0000e000ff027b82 */ /* 0x000e220000000a00 */
[----:B------:R-:W1:Y:S01]  /*00e0*/  LDCU.64 UR4, c[0x0][0x358] ;  /* 0x00006b00ff0477ac */ /* 0x000e620008000a00 */
[----:B------:R-:W-:-:S04]  /*00f0*/  IMAD R5, R0, UR7, R7 ;  /* 0x0000000700057c24 */ /* 0x000fc8000f8e0207 */
[----:B0-----:R-:W-:Y:S02]  /*0100*/  IMAD.WIDE R2, R5, 0x4, R2 ;  /* 0x0000000405027825 */ /* 0x001fe400078e0202 */
[----:B------:R-:W0:Y:S04]  /*0110*/  LDC.64 R4, c[0x0][0x388] ;  /* 0x0000e200ff047b82 */ /* 0x000e280000000a00 */
[----:B-1----:R-:W2:Y:S01]  /*0120*/  LDG.E R3, desc[UR4][R2.64] ;  /* 0x0000000402037981 */ /* 0x002ea2000c1e1900 */
[----:B------:R-:W-:-:S04]  /*0130*/  IMAD R7, R7, UR6, R0 ;  /* 0x0000000607077c24 */ /* 0x000fc8000f8e0200 */
[----:B0-----:R-:W-:-:S05]  /*0140*/  IMAD.WIDE R4, R7, 0x4, R4 ;  /* 0x0000000407047825 */ /* 0x001fca00078e0204 */
[----:B--2---:R-:W-:Y:S01]  /*0150*/  STG.E desc[UR4][R4.64], R3 ;  /* 0x0000000304007986 */ /* 0x004fe2000c101904 */
[----:B------:R-:W-:Y:S05]  /*0160*/  EXIT ;  /* 0x000000000000794d */ /* 0x000fea0003800000 */
.L_x_0:
[----:B------:R-:W-:-:S00]  /*0170*/  BRA `(.L_x_0) ;  /* 0xfffffffc00fc7947 */ /* 0x000fc0000383ffff */
[----:B------:R-:W-:-:S00]  /*0180*/  NOP ;  /* 0x0000000000007918 */ /* 0x000fc00000000000 */
[----:B------:R-:W-:-:S00]  /*0190*/  NOP ;  /* 0x0000000000007918 */ /* 0x000fc00000000000 */
[----:B------:R-:W-:-:S00]  /*01a0*/  NOP ;  /* 0x0000000000007918 */ /* 0x000fc00000000000 */
[----:B------:R-:W-:-:S00]  /*01b0*/  NOP ;  /* 0x0000000000007918 */ /* 0x000fc00000000000 */
[----:B------:R-:W-:-:S00]  /*01c0*/  NOP ;  /* 0x0000000000007918 */ /* 0x000fc00000000000 */
[----:B------:R-:W-:-:S00]  /*01d0*/  NOP ;  /* 0x0000000000007918 */ /* 0x000fc00000000000 */
[----:B------:R-:W-:-:S00]  /*01e0*/  NOP ;  /* 0x0000000000007918 */ /* 0x000fc00000000000 */
[----:B------:R-:W-:-:S00]  /*01f0*/  NOP ;  /* 0x0000000000007918 */ /* 0x000fc00000000000 */
.L_x_5:


//--------------------- .text._Z37read_coaleased_write_stride_mat_transPfS_ii --------------------------
	.section	.text._Z37read_coaleased_write_stride_mat_transPfS_ii,"ax",@progbits
	.align	128
        .global         _Z37read_coaleased_write_stride_mat_transPfS_ii
        .type           _Z37read_coaleased_write_stride_mat_transPfS_ii,@function
        .size           _Z37read_coaleased_write_stride_mat_transPfS_ii,(.L_x_6 - _Z37read_coaleased_write_stride_mat_transPfS_ii)
        .other          _Z37read_coaleased_write_stride_mat_transPfS_ii,@"STO_CUDA_ENTRY STV_DEFAULT"
_Z37read_coaleased_write_stride_mat_transPfS_ii:
.text._Z37read_coaleased_write_stride_mat_transPfS_ii:
        /* <DEDUP_REMOVED lines=23> */
.L_x_1:
        /* <DEDUP_REMOVED lines=9> */
.L_x_6:


//--------------------- .text._Z12copy_columnsPfS_ii --------------------------
	.section	.text._Z12copy_columnsPfS_ii,"ax",@progbits
	.align	128
        .global         _Z12copy_columnsPfS_ii
        .type           _Z12copy_columnsPfS_ii,@function
        .size           _Z12copy_columnsPfS_ii,(.L_x_7 - _Z12copy_columnsPfS_ii)
        .other          _Z12copy_columnsPfS_ii,@"STO_CUDA_ENTRY STV_DEFAULT"
_Z12copy_columnsPfS_ii:
.text._Z12copy_columnsPfS_ii:
        /* <DEDUP_REMOVED lines=15> */
[----:B------:R-:W-:-:S06]  /*00f0*/  IMAD R7, R0, UR7, R5 ;  /* 0x0000000700077c24 */ /* 0x000fcc000f8e0205 */
[----:B------:R-:W2:Y:S01]  /*0100*/  LDC.64 R4, c[0x0][0x388] ;  /* 0x0000e200ff047b82 */ /* 0x000ea20000000a00 */
[----:B0-----:R-:W-:-:S06]  /*0110*/  IMAD.WIDE R2, R7, 0x4, R2 ;  /* 0x0000000407027825 */ /* 0x001fcc00078e0202 */
[----:B-1----:R-:W3:Y:S01]  /*0120*/  LDG.E R3, desc[UR4][R2.64] ;  /* 0x0000000402037981 */ /* 0x002ee2000c1e1900 */
[----:B--2---:R-:W-:-:S05]  /*0130*/  IMAD.WIDE R4, R7, 0x4, R4 ;  /* 0x0000000407047825 */ /* 0x004fca00078e0204 */
[----:B---3--:R-:W-:Y:S01]  /*0140*/  STG.E desc[UR4][R4.64], R3 ;  /* 0x0000000304007986 */ /* 0x008fe2000c101904 */
[----:B------:R-:W-:Y:S05]  /*0150*/  EXIT ;  /* 0x000000000000794d */ /* 0x000fea0003800000 */
.L_x_2:
        /* <DEDUP_REMOVED lines=10> */
.L_x_7:


//--------------------- .text._Z9copy_rowsPfS_ii  --------------------------
	.section	.text._Z9copy_rowsPfS_ii,"ax",@progbits
	.align	128
        .global         _Z9copy_rowsPfS_ii
        .type           _Z9copy_rowsPfS_ii,@function
        .size           _Z9copy_rowsPfS_ii,(.L_x_8 - _Z9copy_rowsPfS_ii)
        .other          _Z9copy_rowsPfS_ii,@"STO_CUDA_ENTRY STV_DEFAULT"
_Z9copy_rowsPfS_ii:
.text._Z9copy_rowsPfS_ii:
        /* <DEDUP_REMOVED lines=23> */
.L_x_3:
        /* <DEDUP_REMOVED lines=9> */
.L_x_8:


//--------------------- .text._Z19matrix_transpose_k1PfS_ii --------------------------
	.section	.text._Z19matrix_transpose_k1PfS_ii,"ax",@progbits
	.align	128
        .global         _Z19matrix_transpose_k1PfS_ii
        .type           _Z19matrix_transpose_k1PfS_ii,@function
        .size           _Z19matrix_transpose_k1PfS_ii,(.L_x_9 - _Z19matrix_transpose_k1PfS_ii)
        .other          _Z19matrix_transpose_k1PfS_ii,@"STO_CUDA_ENTRY STV_DEFAULT"
_Z19matrix_transpose_k1PfS_ii:
.text._Z19matrix_transpose_k1PfS_ii:
[----:B------:R-:W-:Y:S01]  /*0000*/  LDC R1, c[0x0][0x37c] ;  /* 0x0000df00ff017b82 */ /* 0x000fe20000000800 */
[----:B------:R-:W0:Y:S07]  /*0010*/  S2R R7, SR_CTAID.X ;  /* 0x0000000000077919 */ /* 0x000e2e0000002500 */
[----:B------:R-:W1:Y:S01]  /*0020*/  LDC.64 R2, c[0x0][0x380] ;  /* 0x0000e000ff027b82 */ /* 0x000e620000000a00 */
[----:B------:R-:W0:Y:S01]  /*0030*/  LDCU UR6, c[0x0][0x360] ;  /* 0x00006c00ff0677ac */ /* 0x000e220008000800 */
[----:B------:R-:W0:Y:S01]  /*0040*/  S2R R0, SR_TID.X ;  /* 0x0000000000007919 */ /* 0x000e220000002100 */
[----:B------:R-:W2:Y:S01]  /*0050*/  LDCU.64 UR4, c[0x0][0x358] ;  /* 0x00006b00ff0477ac */ /* 0x000ea20008000a00 */
[----:B0-----:R-:W-:-:S04]  /*0060*/  IMAD R5, R0, UR6, R7 ;  /* 0x0000000600057c24 */ /* 0x001fc8000f8e0207 */
[----:B-1----:R-:W-:Y:S02]  /*0070*/  IMAD.WIDE.U32 R2, R5, 0x4, R2 ;  /* 0x0000000405027825 */ /* 0x002fe400078e0002 */
[----:B------:R-:W0:Y:S04]  /*0080*/  LDC.64 R4, c[0x0][0x388] ;  /* 0x0000e200ff047b82 */ /* 0x000e280000000a00 */
[----:B--2---:R-:W2:Y:S01]  /*0090*/  LDG.E R3, desc[UR4][R2.64] ;  /* 0x0000000402037981 */ /* 0x004ea2000c1e1900 */
[----:B------:R-:W-:-:S04]  /*00a0*/  IMAD R7, R7, UR6, R0 ;  /* 0x0000000607077c24 */ /* 0x000fc8000f8e0200 */
[----:B0-----:R-:W-:-:S05]  /*00b0*/  IMAD.WIDE R4, R7, 0x4, R4 ;  /* 0x0000000407047825 */ /* 0x001fca00078e0204 */
[----:B--2---:R-:W-:Y:S01]  /*00c0*/  STG.E desc[UR4][R4.64], R3 ;  /* 0x0000000304007986 */ /* 0x004fe2000c101904 */
[----:B------:R-:W-:Y:S05]  /*00d0*/  EXIT ;  /* 0x000000000000794d */ /* 0x000fea0003800000 */
.L_x_4:
        /* <DEDUP_REMOVED lines=10> */
.L_x_9:


//--------------------- .nv.shared.reserved.0     --------------------------
	.section	.nv.shared.reserved.0,"aw",@nobits
	.weak		__nv_reservedSMEM_offset_0_alias
	.size		__nv_reservedSMEM_offset_0_alias, 0, 64
	.other		__nv_reservedSMEM_offset_0_alias,@"STO_CUDA_RESERVED_SHARED STV_DEFAULT"
__nv_reservedSMEM_offset_0_alias:
	.zero		0
	.zero		64


//--------------------- .nv.constant0._Z37read_stride_write_coaleased_mat_transPfS_ii --------------------------
	.section	.nv.constant0._Z37read_stride_write_coaleased_mat_transPfS_ii,"a",@progbits
	.sectionflags	@""
	.align	4
.nv.constant0._Z37read_stride_write_coaleased_mat_transPfS_ii:
	.zero		920


//--------------------- .nv.constant0._Z37read_coaleased_write_stride_mat_transPfS_ii --------------------------
	.section	.nv.constant0._Z37read_coaleased_write_stride_mat_transPfS_ii,"a",@progbits
	.sectionflags	@""
	.align	4
.nv.constant0._Z37read_coaleased_write_stride_mat_transPfS_ii:
	.zero		920


//--------------------- .nv.constant0._Z12copy_columnsPfS_ii --------------------------
	.section	.nv.constant0._Z12copy_columnsPfS_ii,"a",@progbits
	.sectionflags	@""
	.align	4
.nv.constant0._Z12copy_columnsPfS_ii:
	.zero		920


//--------------------- .nv.constant0._Z9copy_rowsPfS_ii --------------------------
	.section	.nv.constant0._Z9copy_rowsPfS_ii,"a",@progbits
	.sectionflags	@""
	.align	4
.nv.constant0._Z9copy_rowsPfS_ii:
	.zero		920


//--------------------- .nv.constant0._Z19matrix_transpose_k1PfS_ii --------------------------
	.section	.nv.constant0._Z19matrix_transpose_k1PfS_ii,"a",@progbits
	.sectionflags	@""
	.align	4
.nv.constant0._Z19matrix_transpose_k1PfS_ii:
	.zero		920


//--------------------- SYMBOLS --------------------------

	.type		.nv.reservedSmem.offset0,@object
	.size		.nv.reservedSmem.offset0,0x4
